//
// Generated by NVIDIA NVVM Compiler
//
// Compiler Build ID: CL-36424714
// Cuda compilation tools, release 13.0, V13.0.88
// Based on NVVM 20.0.0
//

.version 9.0
.target sm_100
.address_size 64

	// .globl	_Z13add_sources_dPKfPfS0_PKiS3_iiiii

.visible .entry _Z13add_sources_dPKfPfS0_PKiS3_iiiii(
	.param .u64 .ptr .align 1 _Z13add_sources_dPKfPfS0_PKiS3_iiiii_param_0,
	.param .u64 .ptr .align 1 _Z13add_sources_dPKfPfS0_PKiS3_iiiii_param_1,
	.param .u64 .ptr .align 1 _Z13add_sources_dPKfPfS0_PKiS3_iiiii_param_2,
	.param .u64 .ptr .align 1 _Z13add_sources_dPKfPfS0_PKiS3_iiiii_param_3,
	.param .u64 .ptr .align 1 _Z13add_sources_dPKfPfS0_PKiS3_iiiii_param_4,
	.param .u32 _Z13add_sources_dPKfPfS0_PKiS3_iiiii_param_5,
	.param .u32 _Z13add_sources_dPKfPfS0_PKiS3_iiiii_param_6,
	.param .u32 _Z13add_sources_dPKfPfS0_PKiS3_iiiii_param_7,
	.param .u32 _Z13add_sources_dPKfPfS0_PKiS3_iiiii_param_8,
	.param .u32 _Z13add_sources_dPKfPfS0_PKiS3_iiiii_param_9
)
{
	.reg .b32 	%r<15>;
	.reg .b32 	%f<5>;
	.reg .b64 	%rd<20>;

	ld.param.u64 	%rd1, [_Z13add_sources_dPKfPfS0_PKiS3_iiiii_param_0];
	ld.param.u64 	%rd2, [_Z13add_sources_dPKfPfS0_PKiS3_iiiii_param_1];
	ld.param.u64 	%rd3, [_Z13add_sources_dPKfPfS0_PKiS3_iiiii_param_2];
	ld.param.u64 	%rd4, [_Z13add_sources_dPKfPfS0_PKiS3_iiiii_param_3];
	ld.param.u64 	%rd5, [_Z13add_sources_dPKfPfS0_PKiS3_iiiii_param_4];
	ld.param.u32 	%r1, [_Z13add_sources_dPKfPfS0_PKiS3_iiiii_param_5];
	ld.param.u32 	%r2, [_Z13add_sources_dPKfPfS0_PKiS3_iiiii_param_6];
	ld.param.u32 	%r3, [_Z13add_sources_dPKfPfS0_PKiS3_iiiii_param_7];
	ld.param.u32 	%r4, [_Z13add_sources_dPKfPfS0_PKiS3_iiiii_param_8];
	ld.param.u32 	%r5, [_Z13add_sources_dPKfPfS0_PKiS3_iiiii_param_9];
	cvta.to.global.u64 	%rd6, %rd2;
	cvta.to.global.u64 	%rd7, %rd1;
	cvta.to.global.u64 	%rd8, %rd3;
	cvta.to.global.u64 	%rd9, %rd5;
	cvta.to.global.u64 	%rd10, %rd4;
	mov.u32 	%r6, %tid.x;
	mov.u32 	%r7, %ctaid.x;
	mad.lo.s32 	%r8, %r4, %r7, %r6;
	mul.wide.s32 	%rd11, %r8, 4;
	add.s64 	%rd12, %rd10, %rd11;
	ld.global.u32 	%r9, [%rd12];
	add.s64 	%rd13, %rd9, %rd11;
	ld.global.u32 	%r10, [%rd13];
	mad.lo.s32 	%r11, %r9, %r2, %r10;
	mul.lo.s32 	%r12, %r1, %r7;
	mad.lo.s32 	%r13, %r12, %r2, %r11;
	mad.lo.s32 	%r14, %r8, %r3, %r5;
	mul.wide.s32 	%rd14, %r14, 4;
	add.s64 	%rd15, %rd8, %rd14;
	ld.global.f32 	%f1, [%rd15];
	mul.wide.s32 	%rd16, %r11, 4;
	add.s64 	%rd17, %rd7, %rd16;
	ld.global.f32 	%f2, [%rd17];
	mul.wide.s32 	%rd18, %r13, 4;
	add.s64 	%rd19, %rd6, %rd18;
	ld.global.f32 	%f3, [%rd19];
	fma.rn.f32 	%f4, %f1, %f2, %f3;
	st.global.f32 	[%rd19], %f4;
	ret;

}


// ===== COMPILED SASS (sm_100) =====

	.target	sm_100

	.elftype	@"ET_EXEC"


//--------------------- .note.nv.tkinfo           --------------------------
	.section	.note.nv.tkinfo,"",@"SHT_NOTE"
	.sectionflags	@"SHF_NOTE_NV_TKINFO"
	.tkinfo
        /*0018*/ 	.word	0x00000002
        /*0030*/ 	.string	""
        /*0030*/ 	.string	"ptxas"
        /*0030*/ 	.string	"Cuda compilation tools, release 13.0, V13.0.88"
        /*0030*/ 	.string	"Build cuda_13.0.r13.0/compiler.36424714_0"
        /*0030*/ 	.string	"-arch sm_100 -m 64 "



//--------------------- .note.nv.cuinfo           --------------------------
	.section	.note.nv.cuinfo,"",@"SHT_NOTE"
	.sectionflags	@"SHF_NOTE_NV_CUINFO"
        /*0018*/ 	.short	0x0002
        /*001a*/ 	.short	0x0064
        /*001c*/ 	.short	0x0082
	.zero		2


//--------------------- .nv.info                  --------------------------
	.section	.nv.info,"",@"SHT_CUDA_INFO"
	.align	4


	//----- nvinfo : EIATTR_REGCOUNT
	.align		4
        /*0000*/ 	.byte	0x04, 0x2f
        /*0002*/ 	.short	(.L_1 - .L_0)
	.align		4
.L_0:
        /*0004*/ 	.word	index@(_Z13add_sources_dPKfPfS0_PKiS3_iiiii)
        /*0008*/ 	.word	0x00000012


	//----- nvinfo : EIATTR_FRAME_SIZE
	.align		4
.L_1:
        /*000c*/ 	.byte	0x04, 0x11
        /*000e*/ 	.short	(.L_3 - .L_2)
	.align		4
.L_2:
        /*0010*/ 	.word	index@(_Z13add_sources_dPKfPfS0_PKiS3_iiiii)
        /*0014*/ 	.word	0x00000000


	//----- nvinfo : EIATTR_MIN_STACK_SIZE
	.align		4
.L_3:
        /*0018*/ 	.byte	0x04, 0x12
        /*001a*/ 	.short	(.L_5 - .L_4)
	.align		4
.L_4:
        /*001c*/ 	.word	index@(_Z13add_sources_dPKfPfS0_PKiS3_iiiii)
        /*0020*/ 	.word	0x00000000
.L_5:


//--------------------- .nv.compat                --------------------------
	.section	.nv.compat,"",@"SHT_CUDA_COMPAT_INFO"
	.align	4
        /*0000*/ 	.byte	0x02, 0x09, 0x00, 0x00, 0x02, 0x02, 0x01, 0x00, 0x02, 0x05, 0x05, 0x00, 0x03, 0x07, 0x01, 0x01
        /*0010*/ 	.byte	0x02, 0x03, 0x00, 0x00, 0x02, 0x06, 0x01, 0x00, 0x04, 0x0b, 0x08, 0x00, 0x09, 0x00, 0x00, 0x00
        /*0020*/ 	.byte	0x00, 0x00, 0x00, 0x00


//--------------------- .nv.info._Z13add_sources_dPKfPfS0_PKiS3_iiiii --------------------------
	.section	.nv.info._Z13add_sources_dPKfPfS0_PKiS3_iiiii,"",@"SHT_CUDA_INFO"
	.sectionflags	@""
	.align	4


	//----- nvinfo : EIATTR_CUDA_API_VERSION
	.align		4
        /*0000*/ 	.byte	0x04, 0x37
        /*0002*/ 	.short	(.L_7 - .L_6)
.L_6:
        /*0004*/ 	.word	0x00000082


	//----- nvinfo : EIATTR_KPARAM_INFO
	.align		4
.L_7:
        /*0008*/ 	.byte	0x04, 0x17
        /*000a*/ 	.short	(.L_9 - .L_8)
.L_8:
        /*000c*/ 	.word	0x00000000
        /*0010*/ 	.short	0x0009
        /*0012*/ 	.short	0x0038
        /*0014*/ 	.byte	0x00, 0xf0, 0x11, 0x00


	//----- nvinfo : EIATTR_KPARAM_INFO
	.align		4
.L_9:
        /*0018*/ 	.byte	0x04, 0x17
        /*001a*/ 	.short	(.L_11 - .L_10)
.L_10:
        /*001c*/ 	.word	0x00000000
        /*0020*/ 	.short	0x0008
        /*0022*/ 	.short	0x0034
        /*0024*/ 	.byte	0x00, 0xf0, 0x11, 0x00


	//----- nvinfo : EIATTR_KPARAM_INFO
	.align		4
.L_11:
        /*0028*/ 	.byte	0x04, 0x17
        /*002a*/ 	.short	(.L_13 - .L_12)
.L_12:
        /*002c*/ 	.word	0x00000000
        /*0030*/ 	.short	0x0007
        /*0032*/ 	.short	0x0030
        /*0034*/ 	.byte	0x00, 0xf0, 0x11, 0x00


	//----- nvinfo : EIATTR_KPARAM_INFO
	.align		4
.L_13:
        /*0038*/ 	.byte	0x04, 0x17
        /*003a*/ 	.short	(.L_15 - .L_14)
.L_14:
        /*003c*/ 	.word	0x00000000
        /*0040*/ 	.short	0x0006
        /*0042*/ 	.short	0x002c
        /*0044*/ 	.byte	0x00, 0xf0, 0x11, 0x00


	//----- nvinfo : EIATTR_KPARAM_INFO
	.align		4
.L_15:
        /*0048*/ 	.byte	0x04, 0x17
        /*004a*/ 	.short	(.L_17 - .L_16)
.L_16:
        /*004c*/ 	.word	0x00000000
        /*0050*/ 	.short	0x0005
        /*0052*/ 	.short	0x0028
        /*0054*/ 	.byte	0x00, 0xf0, 0x11, 0x00


	//----- nvinfo : EIATTR_KPARAM_INFO
	.align		4
.L_17:
        /*0058*/ 	.byte	0x04, 0x17
        /*005a*/ 	.short	(.L_19 - .L_18)
.L_18:
        /*005c*/ 	.word	0x00000000
        /*0060*/ 	.short	0x0004
        /*0062*/ 	.short	0x0020
        /*0064*/ 	.byte	0x00, 0xf5, 0x21, 0x00


	//----- nvinfo : EIATTR_KPARAM_INFO
	.align		4
.L_19:
        /*0068*/ 	.byte	0x04, 0x17
        /*006a*/ 	.short	(.L_21 - .L_20)
.L_20:
        /*006c*/ 	.word	0x00000000
        /*0070*/ 	.short	0x0003
        /*0072*/ 	.short	0x0018
        /*0074*/ 	.byte	0x00, 0xf5, 0x21, 0x00


	//----- nvinfo : EIATTR_KPARAM_INFO
	.align		4
.L_21:
        /*0078*/ 	.byte	0x04, 0x17
        /*007a*/ 	.short	(.L_23 - .L_22)
.L_22:
        /*007c*/ 	.word	0x00000000
        /*0080*/ 	.short	0x0002
        /*0082*/ 	.short	0x0010
        /*0084*/ 	.byte	0x00, 0xf5, 0x21, 0x00


	//----- nvinfo : EIATTR_KPARAM_INFO
	.align		4
.L_23:
        /*0088*/ 	.byte	0x04, 0x17
        /*008a*/ 	.short	(.L_25 - .L_24)
.L_24:
        /*008c*/ 	.word	0x00000000
        /*0090*/ 	.short	0x0001
        /*0092*/ 	.short	0x0008
        /*0094*/ 	.byte	0x00, 0xf5, 0x21, 0x00


	//----- nvinfo : EIATTR_KPARAM_INFO
	.align		4
.L_25:
        /*0098*/ 	.byte	0x04, 0x17
        /*009a*/ 	.short	(.L_27 - .L_26)
.L_26:
        /*009c*/ 	.word	0x00000000
        /*00a0*/ 	.short	0x0000
        /*00a2*/ 	.short	0x0000
        /*00a4*/ 	.byte	0x00, 0xf5, 0x21, 0x00


	//----- nvinfo : EIATTR_SPARSE_MMA_MASK
	.align		4
.L_27:
        /*00a8*/ 	.byte	0x03, 0x50
        /*00aa*/ 	.short	0x0000


	//----- nvinfo : EIATTR_MAXREG_COUNT
	.align		4
        /*00ac*/ 	.byte	0x03, 0x1b
        /*00ae*/ 	.short	0x00ff


	//----- nvinfo : EIATTR_MERCURY_ISA_VERSION
	.align		4
        /*00b0*/ 	.byte	0x03, 0x5f
        /*00b2*/ 	.short	0x0101


	//----- nvinfo : EIATTR_VRC_CTA_INIT_COUNT
	.align		4
        /*00b4*/ 	.byte	0x02, 0x4a
	.zero		1
	.zero		1


	//----- nvinfo : EIATTR_EXIT_INSTR_OFFSETS
	.align		4
        /*00b8*/ 	.byte	0x04, 0x1c
        /*00ba*/ 	.short	(.L_29 - .L_28)


	//   ....[0]....
.L_28:
        /*00bc*/ 	.word	0x000001d0


	//----- nvinfo : EIATTR_CBANK_PARAM_SIZE
	.align		4
.L_29:
        /*00c0*/ 	.byte	0x03, 0x19
        /*00c2*/ 	.short	0x003c


	//----- nvinfo : EIATTR_PARAM_CBANK
	.align		4
        /*00c4*/ 	.byte	0x04, 0x0a
        /*00c6*/ 	.short	(.L_31 - .L_30)
	.align		4
.L_30:
        /*00c8*/ 	.word	index@(.nv.constant0._Z13add_sources_dPKfPfS0_PKiS3_iiiii)
        /*00cc*/ 	.short	0x0380
        /*00ce*/ 	.short	0x003c


	//----- nvinfo : EIATTR_SW_WAR
	.align		4
.L_31:
        /*00d0*/ 	.byte	0x04, 0x36
        /*00d2*/ 	.short	(.L_33 - .L_32)
.L_32:
        /*00d4*/ 	.word	0x00000008
.L_33:


//--------------------- .nv.callgraph             --------------------------
	.section	.nv.callgraph,"",@"SHT_CUDA_CALLGRAPH"
	.align	4
	.sectionentsize	8
	.align		4
        /*0000*/ 	.word	0x00000000
	.align		4
        /*0004*/ 	.word	0xffffffff
	.align		4
        /*0008*/ 	.word	0x00000000
	.align		4
        /*000c*/ 	.word	0xfffffffe
	.align		4
        /*0010*/ 	.word	0x00000000
	.align		4
        /*0014*/ 	.word	0xfffffffd
	.align		4
        /*0018*/ 	.word	0x00000000
	.align		4
        /*001c*/ 	.word	0xfffffffc


//--------------------- .text._Z13add_sources_dPKfPfS0_PKiS3_iiiii --------------------------
	.section	.text._Z13add_sources_dPKfPfS0_PKiS3_iiiii,"ax",@progbits
	.align	128
        .global         _Z13add_sources_dPKfPfS0_PKiS3_iiiii
        .type           _Z13add_sources_dPKfPfS0_PKiS3_iiiii,@function
        .size           _Z13add_sources_dPKfPfS0_PKiS3_iiiii,(.L_x_1 - _Z13add_sources_dPKfPfS0_PKiS3_iiiii)
        .other          _Z13add_sources_dPKfPfS0_PKiS3_iiiii,@"STO_CUDA_ENTRY STV_DEFAULT"
_Z13add_sources_dPKfPfS0_PKiS3_iiiii:
.text._Z13add_sources_dPKfPfS0_PKiS3_iiiii:
[----:B------:R-:W-:Y:S01]  /*0000*/  LDC R1, c[0x0][0x37c] ;  /* 0x0000df00ff017b82 */ /* 0x000fe20000000800 */
[----:B------:R-:W0:Y:S07]  /*0010*/  S2R R0, SR_TID.X ;  /* 0x0000000000007919 */ /* 0x000e2e0000002100 */
[----:B------:R-:W0:Y:S01]  /*0020*/  S2UR UR6, SR_CTAID.X ;  /* 0x00000000000679c3 */ /* 0x000e220000002500 */
[----:B------:R-:W1:Y:S01]  /*0030*/  LDCU.64 UR4, c[0x0][0x358] ;  /* 0x00006b00ff0477ac */ /* 0x000e620008000a00 */
[----:B------:R-:W2:Y:S06]  /*0040*/  LDCU UR7, c[0x0][0x3b8] ;  /* 0x00007700ff0777ac */ /* 0x000eac0008000800 */
[----:B------:R-:W0:Y:S08]  /*0050*/  LDC.64 R2, c[0x0][0x3b0] ;  /* 0x0000ec00ff027b82 */ /* 0x000e300000000a00 */
[----:B------:R-:W3:Y:S08]  /*0060*/  LDC.64 R4, c[0x0][0x398] ;  /* 0x0000e600ff047b82 */ /* 0x000ef00000000a00 */
[----:B------:R-:W4:Y:S01]  /*0070*/  LDC.64 R6, c[0x0][0x3a0] ;  /* 0x0000e800ff067b82 */ /* 0x000f220000000a00 */
[----:B0-----:R-:W-:-:S07]  /*0080*/  IMAD R3, R3, UR6, R0 ;  /* 0x0000000603037c24 */ /* 0x001fce000f8e0200 */
[----:B------:R-:W0:Y:S01]  /*0090*/  LDC.64 R14, c[0x0][0x3a8] ;  /* 0x0000ea00ff0e7b82 */ /* 0x000e220000000a00 */
[----:B---3--:R-:W-:-:S07]  /*00a0*/  IMAD.WIDE R4, R3, 0x4, R4 ;  /* 0x0000000403047825 */ /* 0x008fce00078e0204 */
[----:B------:R-:W3:Y:S01]  /*00b0*/  LDC.64 R8, c[0x0][0x390] ;  /* 0x0000e400ff087b82 */ /* 0x000ee20000000a00 */
[----:B-1----:R-:W5:Y:S01]  /*00c0*/  LDG.E R4, desc[UR4][R4.64] ;  /* 0x0000000404047981 */ /* 0x002f62000c1e1900 */
[----:B----4-:R-:W-:-:S06]  /*00d0*/  IMAD.WIDE R6, R3, 0x4, R6 ;  /* 0x0000000403067825 */ /* 0x010fcc00078e0206 */
[----:B------:R-:W1:Y:S01]  /*00e0*/  LDC.64 R10, c[0x0][0x380] ;  /* 0x0000e000ff0a7b82 */ /* 0x000e620000000a00 */
[----:B------:R-:W5:Y:S07]  /*00f0*/  LDG.E R6, desc[UR4][R6.64] ;  /* 0x0000000406067981 */ /* 0x000f6e000c1e1900 */
[----:B------:R-:W4:Y:S01]  /*0100*/  LDC.64 R12, c[0x0][0x388] ;  /* 0x0000e200ff0c7b82 */ /* 0x000f220000000a00 */
[----:B0-----:R-:W-:Y:S02]  /*0110*/  IMAD R14, R14, UR6, RZ ;  /* 0x000000060e0e7c24 */ /* 0x001fe4000f8e02ff */
[----:B--2---:R-:W-:-:S04]  /*0120*/  IMAD R3, R3, R2, UR7 ;  /* 0x0000000703037e24 */ /* 0x004fc8000f8e0202 */
[----:B---3--:R-:W-:-:S06]  /*0130*/  IMAD.WIDE R2, R3, 0x4, R8 ;  /* 0x0000000403027825 */ /* 0x008fcc00078e0208 */
[----:B------:R-:W2:Y:S01]  /*0140*/  LDG.E R2, desc[UR4][R2.64] ;  /* 0x0000000402027981 */ /* 0x000ea2000c1e1900 */
[----:B-----5:R-:W-:-:S04]  /*0150*/  IMAD R0, R4, R15, R6 ;  /* 0x0000000f04007224 */ /* 0x020fc800078e0206 */
[----:B------:R-:W-:Y:S02]  /*0160*/  IMAD R15, R14, R15, R0 ;  /* 0x0000000f0e0f7224 */ /* 0x000fe400078e0200 */
[----:B-1----:R-:W-:-:S04]  /*0170*/  IMAD.WIDE R4, R0, 0x4, R10 ;  /* 0x0000000400047825 */ /* 0x002fc800078e020a */
[----:B----4-:R-:W-:Y:S02]  /*0180*/  IMAD.WIDE R6, R15, 0x4, R12 ;  /* 0x000000040f067825 */ /* 0x010fe400078e020c */
[----:B------:R-:W2:Y:S04]  /*0190*/  LDG.E R5, desc[UR4][R4.64] ;  /* 0x0000000404057981 */ /* 0x000ea8000c1e1900 */
[----:B------:R-:W2:Y:S02]  /*01a0*/  LDG.E R9, desc[UR4][R6.64] ;  /* 0x0000000406097981 */ /* 0x000ea4000c1e1900 */
[----:B--2---:R-:W-:-:S05]  /*01b0*/  FFMA R9, R2, R5, R9 ;  /* 0x0000000502097223 */ /* 0x004fca0000000009 */
[----:B------:R-:W-:Y:S01]  /*01c0*/  STG.E desc[UR4][R6.64], R9 ;  /* 0x0000000906007986 */ /* 0x000fe2000c101904 */
[----:B------:R-:W-:Y:S05]  /*01d0*/  EXIT ;  /* 0x000000000000794d */ /* 0x000fea0003800000 */
.L_x_0:
[----:B------:R-:W-:-:S00]  /*01e0*/  BRA `(.L_x_0) ;  /* 0xfffffffc00fc7947 */ /* 0x000fc0000383ffff */
[----:B------:R-:W-:-:S00]  /*01f0*/  NOP ;  /* 0x0000000000007918 */ /* 0x000fc00000000000 */
        /* <DEDUP_REMOVED lines=8> */
.L_x_1:


//--------------------- .nv.shared.reserved.0     --------------------------
	.section	.nv.shared.reserved.0,"aw",@nobits
	.weak		__nv_reservedSMEM_offset_0_alias
	.size		__nv_reservedSMEM_offset_0_alias, 0, 64
	.other		__nv_reservedSMEM_offset_0_alias,@"STO_CUDA_RESERVED_SHARED STV_DEFAULT"
__nv_reservedSMEM_offset_0_alias:
	.zero		0
	.zero		64


//--------------------- .nv.constant0._Z13add_sources_dPKfPfS0_PKiS3_iiiii --------------------------
	.section	.nv.constant0._Z13add_sources_dPKfPfS0_PKiS3_iiiii,"a",@progbits
	.sectionflags	@""
	.align	4
.nv.constant0._Z13add_sources_dPKfPfS0_PKiS3_iiiii:
	.zero		956


//--------------------- SYMBOLS --------------------------

	.type		.nv.reservedSmem.offset0,@object
	.size		.nv.reservedSmem.offset0,0x4
